//
// Generated by NVIDIA NVVM Compiler
//
// Compiler Build ID: CL-36424714
// Cuda compilation tools, release 13.0, V13.0.88
// Based on NVVM 20.0.0
//

.version 9.0
.target sm_100
.address_size 64

	// .globl	_Z3addPiS_S_

.visible .entry _Z3addPiS_S_(
	.param .u64 .ptr .align 1 _Z3addPiS_S__param_0,
	.param .u64 .ptr .align 1 _Z3addPiS_S__param_1,
	.param .u64 .ptr .align 1 _Z3addPiS_S__param_2
)
{
	.reg .pred 	%p<2>;
	.reg .b32 	%r<5>;
	.reg .b64 	%rd<11>;

	ld.param.u64 	%rd1, [_Z3addPiS_S__param_0];
	ld.param.u64 	%rd2, [_Z3addPiS_S__param_1];
	ld.param.u64 	%rd3, [_Z3addPiS_S__param_2];
	mov.u32 	%r1, %tid.x;
	setp.gt.u32 	%p1, %r1, 99;
	@%p1 bra 	$L__BB0_2;
	cvta.to.global.u64 	%rd4, %rd1;
	cvta.to.global.u64 	%rd5, %rd2;
	cvta.to.global.u64 	%rd6, %rd3;
	mul.wide.u32 	%rd7, %r1, 4;
	add.s64 	%rd8, %rd4, %rd7;
	ld.global.u32 	%r2, [%rd8];
	add.s64 	%rd9, %rd5, %rd7;
	ld.global.u32 	%r3, [%rd9];
	add.s32 	%r4, %r3, %r2;
	add.s64 	%rd10, %rd6, %rd7;
	st.global.u32 	[%rd10], %r4;
$L__BB0_2:
	ret;

}


// ===== COMPILED SASS (sm_100) =====

	.target	sm_100

	.elftype	@"ET_EXEC"


//--------------------- .note.nv.tkinfo           --------------------------
	.section	.note.nv.tkinfo,"",@"SHT_NOTE"
	.sectionflags	@"SHF_NOTE_NV_TKINFO"
	.tkinfo
        /*0018*/ 	.word	0x00000002
        /*0030*/ 	.string	""
        /*0030*/ 	.string	"ptxas"
        /*0030*/ 	.string	"Cuda compilation tools, release 13.0, V13.0.88"
        /*0030*/ 	.string	"Build cuda_13.0.r13.0/compiler.36424714_0"
        /*0030*/ 	.string	"-arch sm_100 -m 64 "



//--------------------- .note.nv.cuinfo           --------------------------
	.section	.note.nv.cuinfo,"",@"SHT_NOTE"
	.sectionflags	@"SHF_NOTE_NV_CUINFO"
        /*0018*/ 	.short	0x0002
        /*001a*/ 	.short	0x0064
        /*001c*/ 	.short	0x0082
	.zero		2


//--------------------- .nv.info                  --------------------------
	.section	.nv.info,"",@"SHT_CUDA_INFO"
	.align	4


	//----- nvinfo : EIATTR_REGCOUNT
	.align		4
        /*0000*/ 	.byte	0x04, 0x2f
        /*0002*/ 	.short	(.L_1 - .L_0)
	.align		4
.L_0:
        /*0004*/ 	.word	index@(_Z3addPiS_S_)
        /*0008*/ 	.word	0x0000000c


	//----- nvinfo : EIATTR_FRAME_SIZE
	.align		4
.L_1:
        /*000c*/ 	.byte	0x04, 0x11
        /*000e*/ 	.short	(.L_3 - .L_2)
	.align		4
.L_2:
        /*0010*/ 	.word	index@(_Z3addPiS_S_)
        /*0014*/ 	.word	0x00000000


	//----- nvinfo : EIATTR_MIN_STACK_SIZE
	.align		4
.L_3:
        /*0018*/ 	.byte	0x04, 0x12
        /*001a*/ 	.short	(.L_5 - .L_4)
	.align		4
.L_4:
        /*001c*/ 	.word	index@(_Z3addPiS_S_)
        /*0020*/ 	.word	0x00000000
.L_5:


//--------------------- .nv.compat                --------------------------
	.section	.nv.compat,"",@"SHT_CUDA_COMPAT_INFO"
	.align	4
        /*0000*/ 	.byte	0x02, 0x09, 0x00, 0x00, 0x02, 0x02, 0x01, 0x00, 0x02, 0x05, 0x05, 0x00, 0x03, 0x07, 0x01, 0x01
        /*0010*/ 	.byte	0x02, 0x03, 0x00, 0x00, 0x02, 0x06, 0x01, 0x00, 0x04, 0x0b, 0x08, 0x00, 0x09, 0x00, 0x00, 0x00
        /*0020*/ 	.byte	0x00, 0x00, 0x00, 0x00


//--------------------- .nv.info._Z3addPiS_S_     --------------------------
	.section	.nv.info._Z3addPiS_S_,"",@"SHT_CUDA_INFO"
	.sectionflags	@""
	.align	4


	//----- nvinfo : EIATTR_CUDA_API_VERSION
	.align		4
        /*0000*/ 	.byte	0x04, 0x37
        /*0002*/ 	.short	(.L_7 - .L_6)
.L_6:
        /*0004*/ 	.word	0x00000082


	//----- nvinfo : EIATTR_KPARAM_INFO
	.align		4
.L_7:
        /*0008*/ 	.byte	0x04, 0x17
        /*000a*/ 	.short	(.L_9 - .L_8)
.L_8:
        /*000c*/ 	.word	0x00000000
        /*0010*/ 	.short	0x0002
        /*0012*/ 	.short	0x0010
        /*0014*/ 	.byte	0x00, 0xf5, 0x21, 0x00


	//----- nvinfo : EIATTR_KPARAM_INFO
	.align		4
.L_9:
        /*0018*/ 	.byte	0x04, 0x17
        /*001a*/ 	.short	(.L_11 - .L_10)
.L_10:
        /*001c*/ 	.word	0x00000000
        /*0020*/ 	.short	0x0001
        /*0022*/ 	.short	0x0008
        /*0024*/ 	.byte	0x00, 0xf5, 0x21, 0x00


	//----- nvinfo : EIATTR_KPARAM_INFO
	.align		4
.L_11:
        /*0028*/ 	.byte	0x04, 0x17
        /*002a*/ 	.short	(.L_13 - .L_12)
.L_12:
        /*002c*/ 	.word	0x00000000
        /*0030*/ 	.short	0x0000
        /*0032*/ 	.short	0x0000
        /*0034*/ 	.byte	0x00, 0xf5, 0x21, 0x00


	//----- nvinfo : EIATTR_SPARSE_MMA_MASK
	.align		4
.L_13:
        /*0038*/ 	.byte	0x03, 0x50
        /*003a*/ 	.short	0x0000


	//----- nvinfo : EIATTR_MAXREG_COUNT
	.align		4
        /*003c*/ 	.byte	0x03, 0x1b
        /*003e*/ 	.short	0x00ff


	//----- nvinfo : EIATTR_MERCURY_ISA_VERSION
	.align		4
        /*0040*/ 	.byte	0x03, 0x5f
        /*0042*/ 	.short	0x0101


	//----- nvinfo : EIATTR_VRC_CTA_INIT_COUNT
	.align		4
        /*0044*/ 	.byte	0x02, 0x4a
	.zero		1
	.zero		1


	//----- nvinfo : EIATTR_EXIT_INSTR_OFFSETS
	.align		4
        /*0048*/ 	.byte	0x04, 0x1c
        /*004a*/ 	.short	(.L_15 - .L_14)


	//   ....[0]....
.L_14:
        /*004c*/ 	.word	0x00000030


	//   ....[1]....
        /*0050*/ 	.word	0x000000f0


	//----- nvinfo : EIATTR_CBANK_PARAM_SIZE
	.align		4
.L_15:
        /*0054*/ 	.byte	0x03, 0x19
        /*0056*/ 	.short	0x0018


	//----- nvinfo : EIATTR_PARAM_CBANK
	.align		4
        /*0058*/ 	.byte	0x04, 0x0a
        /*005a*/ 	.short	(.L_17 - .L_16)
	.align		4
.L_16:
        /*005c*/ 	.word	index@(.nv.constant0._Z3addPiS_S_)
        /*0060*/ 	.short	0x0380
        /*0062*/ 	.short	0x0018


	//----- nvinfo : EIATTR_SW_WAR
	.align		4
.L_17:
        /*0064*/ 	.byte	0x04, 0x36
        /*0066*/ 	.short	(.L_19 - .L_18)
.L_18:
        /*0068*/ 	.word	0x00000008
.L_19:


//--------------------- .nv.callgraph             --------------------------
	.section	.nv.callgraph,"",@"SHT_CUDA_CALLGRAPH"
	.align	4
	.sectionentsize	8
	.align		4
        /*0000*/ 	.word	0x00000000
	.align		4
        /*0004*/ 	.word	0xffffffff
	.align		4
        /*0008*/ 	.word	0x00000000
	.align		4
        /*000c*/ 	.word	0xfffffffe
	.align		4
        /*0010*/ 	.word	0x00000000
	.align		4
        /*0014*/ 	.word	0xfffffffd
	.align		4
        /*0018*/ 	.word	0x00000000
	.align		4
        /*001c*/ 	.word	0xfffffffc


//--------------------- .text._Z3addPiS_S_        --------------------------
	.section	.text._Z3addPiS_S_,"ax",@progbits
	.align	128
        .global         _Z3addPiS_S_
        .type           _Z3addPiS_S_,@function
        .size           _Z3addPiS_S_,(.L_x_1 - _Z3addPiS_S_)
        .other          _Z3addPiS_S_,@"STO_CUDA_ENTRY STV_DEFAULT"
_Z3addPiS_S_:
.text._Z3addPiS_S_:
[----:B------:R-:W-:Y:S01]  /*0000*/  LDC R1, c[0x0][0x37c] ;  /* 0x0000df00ff017b82 */ /* 0x000fe20000000800 */
[----:B------:R-:W0:Y:S02]  /*0010*/  S2R R9, SR_TID.X ;  /* 0x0000000000097919 */ /* 0x000e240000002100 */
[----:B0-----:R-:W-:-:S13]  /*0020*/  ISETP.GT.U32.AND P0, PT, R9, 0x63, PT ;  /* 0x000000630900780c */ /* 0x001fda0003f04070 */
[----:B------:R-:W-:Y:S05]  /*0030*/  @P0 EXIT ;  /* 0x000000000000094d */ /* 0x000fea0003800000 */
[----:B------:R-:W0:Y:S01]  /*0040*/  LDC.64 R2, c[0x0][0x380] ;  /* 0x0000e000ff027b82 */ /* 0x000e220000000a00 */
[----:B------:R-:W1:Y:S07]  /*0050*/  LDCU.64 UR4, c[0x0][0x358] ;  /* 0x00006b00ff0477ac */ /* 0x000e6e0008000a00 */
[----:B------:R-:W2:Y:S08]  /*0060*/  LDC.64 R4, c[0x0][0x388] ;  /* 0x0000e200ff047b82 */ /* 0x000eb00000000a00 */
[----:B------:R-:W3:Y:S01]  /*0070*/  LDC.64 R6, c[0x0][0x390] ;  /* 0x0000e400ff067b82 */ /* 0x000ee20000000a00 */
[----:B0-----:R-:W-:-:S06]  /*0080*/  IMAD.WIDE.U32 R2, R9, 0x4, R2 ;  /* 0x0000000409027825 */ /* 0x001fcc00078e0002 */
[----:B-1----:R-:W4:Y:S01]  /*0090*/  LDG.E R2, desc[UR4][R2.64] ;  /* 0x0000000402027981 */ /* 0x002f22000c1e1900 */
[----:B--2---:R-:W-:-:S06]  /*00a0*/  IMAD.WIDE.U32 R4, R9, 0x4, R4 ;  /* 0x0000000409047825 */ /* 0x004fcc00078e0004 */
[----:B------:R-:W4:Y:S01]  /*00b0*/  LDG.E R5, desc[UR4][R4.64] ;  /* 0x0000000404057981 */ /* 0x000f22000c1e1900 */
[----:B---3--:R-:W-:Y:S01]  /*00c0*/  IMAD.WIDE.U32 R6, R9, 0x4, R6 ;  /* 0x0000000409067825 */ /* 0x008fe200078e0006 */
[----:B----4-:R-:W-:-:S05]  /*00d0*/  IADD3 R9, PT, PT, R2, R5, RZ ;  /* 0x0000000502097210 */ /* 0x010fca0007ffe0ff */
[----:B------:R-:W-:Y:S01]  /*00e0*/  STG.E desc[UR4][R6.64], R9 ;  /* 0x0000000906007986 */ /* 0x000fe2000c101904 */
[----:B------:R-:W-:Y:S05]  /*00f0*/  EXIT ;  /* 0x000000000000794d */ /* 0x000fea0003800000 */
.L_x_0:
[----:B------:R-:W-:-:S00]  /*0100*/  BRA `(.L_x_0) ;  /* 0xfffffffc00fc7947 */ /* 0x000fc0000383ffff */
[----:B------:R-:W-:-:S00]  /*0110*/  NOP ;  /* 0x0000000000007918 */ /* 0x000fc00000000000 */
        /* <DEDUP_REMOVED lines=14> */
.L_x_1:


//--------------------- .nv.shared.reserved.0     --------------------------
	.section	.nv.shared.reserved.0,"aw",@nobits
	.weak		__nv_reservedSMEM_offset_0_alias
	.size		__nv_reservedSMEM_offset_0_alias, 0, 64
	.other		__nv_reservedSMEM_offset_0_alias,@"STO_CUDA_RESERVED_SHARED STV_DEFAULT"
__nv_reservedSMEM_offset_0_alias:
	.zero		0
	.zero		64


//--------------------- .nv.constant0._Z3addPiS_S_ --------------------------
	.section	.nv.constant0._Z3addPiS_S_,"a",@progbits
	.sectionflags	@""
	.align	4
.nv.constant0._Z3addPiS_S_:
	.zero		920


//--------------------- SYMBOLS --------------------------

	.type		.nv.reservedSmem.offset0,@object
	.size		.nv.reservedSmem.offset0,0x4
